//
// Generated by NVIDIA NVVM Compiler
//
// Compiler Build ID: CL-36424714
// Cuda compilation tools, release 13.0, V13.0.88
// Based on NVVM 20.0.0
//

.version 9.0
.target sm_100
.address_size 64

	// .globl	dijkstra_step

.visible .entry dijkstra_step(
	.param .u64 .ptr .align 1 dijkstra_step_param_0,
	.param .u64 .ptr .align 1 dijkstra_step_param_1,
	.param .u64 .ptr .align 1 dijkstra_step_param_2,
	.param .u32 dijkstra_step_param_3,
	.param .u32 dijkstra_step_param_4
)
{
	.reg .pred 	%p<30>;
	.reg .b32 	%r<42>;
	.reg .b64 	%rd<34>;

	ld.param.u64 	%rd7, [dijkstra_step_param_0];
	ld.param.u64 	%rd8, [dijkstra_step_param_1];
	ld.param.u64 	%rd9, [dijkstra_step_param_2];
	ld.param.u32 	%r9, [dijkstra_step_param_3];
	ld.param.u32 	%r10, [dijkstra_step_param_4];
	cvta.to.global.u64 	%rd1, %rd7;
	cvta.to.global.u64 	%rd2, %rd8;
	cvta.to.global.u64 	%rd3, %rd9;
	mov.u32 	%r11, %ctaid.x;
	mov.u32 	%r12, %ntid.x;
	mov.u32 	%r13, %tid.x;
	mad.lo.s32 	%r1, %r11, %r12, %r13;
	mul.lo.s32 	%r14, %r10, %r9;
	setp.ge.s32 	%p2, %r1, %r14;
	@%p2 bra 	$L__BB0_14;
	mul.wide.s32 	%rd10, %r1, 4;
	add.s64 	%rd4, %rd3, %rd10;
	ld.global.u32 	%r15, [%rd4];
	setp.eq.s32 	%p3, %r15, 0;
	@%p3 bra 	$L__BB0_14;
	div.s32 	%r2, %r1, %r10;
	mul.lo.s32 	%r16, %r2, %r10;
	sub.s32 	%r3, %r1, %r16;
	mov.b32 	%r17, 0;
	st.global.u32 	[%rd4], %r17;
	add.s64 	%rd5, %rd2, %rd10;
	setp.lt.s32 	%p4, %r2, 1;
	setp.gt.s32 	%p5, %r2, %r9;
	or.b32  	%r4, %r3, %r10;
	setp.lt.s32 	%p6, %r4, 0;
	or.pred  	%p7, %p4, %p6;
	or.pred  	%p8, %p7, %p5;
	@%p8 bra 	$L__BB0_5;
	add.s32 	%r18, %r2, -1;
	mad.lo.s32 	%r5, %r18, %r10, %r3;
	ld.global.u32 	%r19, [%rd5];
	mul.wide.s32 	%rd12, %r5, 4;
	add.s64 	%rd13, %rd1, %rd12;
	ld.global.u32 	%r20, [%rd13];
	add.s32 	%r21, %r20, %r19;
	add.s64 	%rd14, %rd2, %rd12;
	atom.global.min.s32 	%r22, [%rd14], %r21;
	setp.ge.s32 	%p9, %r21, %r22;
	@%p9 bra 	$L__BB0_5;
	add.s64 	%rd16, %rd3, %rd12;
	mov.b32 	%r23, 1;
	st.global.u32 	[%rd16], %r23;
$L__BB0_5:
	setp.lt.s32 	%p10, %r4, 0;
	add.s32 	%r6, %r2, 1;
	setp.lt.s32 	%p11, %r2, -1;
	setp.ge.s32 	%p12, %r6, %r9;
	or.pred  	%p13, %p11, %p10;
	or.pred  	%p14, %p13, %p12;
	@%p14 bra 	$L__BB0_8;
	mad.lo.s32 	%r7, %r6, %r10, %r3;
	ld.global.u32 	%r24, [%rd5];
	mul.wide.s32 	%rd17, %r7, 4;
	add.s64 	%rd18, %rd1, %rd17;
	ld.global.u32 	%r25, [%rd18];
	add.s32 	%r26, %r25, %r24;
	add.s64 	%rd19, %rd2, %rd17;
	atom.global.min.s32 	%r27, [%rd19], %r26;
	setp.ge.s32 	%p15, %r26, %r27;
	@%p15 bra 	$L__BB0_8;
	add.s64 	%rd21, %rd3, %rd17;
	mov.b32 	%r28, 1;
	st.global.u32 	[%rd21], %r28;
$L__BB0_8:
	setp.gt.s32 	%p16, %r2, -1;
	setp.lt.s32 	%p17, %r2, %r9;
	and.pred  	%p1, %p16, %p17;
	setp.gt.s32 	%p18, %r3, 0;
	setp.gt.s32 	%p19, %r10, -1;
	and.pred  	%p20, %p18, %p19;
	and.pred  	%p21, %p1, %p20;
	not.pred 	%p22, %p21;
	@%p22 bra 	$L__BB0_11;
	mad.lo.s32 	%r29, %r2, %r10, %r3;
	add.s32 	%r8, %r29, -1;
	ld.global.u32 	%r30, [%rd5];
	mul.wide.u32 	%rd22, %r8, 4;
	add.s64 	%rd23, %rd1, %rd22;
	ld.global.u32 	%r31, [%rd23];
	add.s32 	%r32, %r31, %r30;
	add.s64 	%rd24, %rd2, %rd22;
	atom.global.min.s32 	%r33, [%rd24], %r32;
	setp.ge.s32 	%p23, %r32, %r33;
	@%p23 bra 	$L__BB0_11;
	add.s64 	%rd26, %rd3, %rd22;
	mov.b32 	%r34, 1;
	st.global.u32 	[%rd26], %r34;
$L__BB0_11:
	add.s32 	%r35, %r3, 1;
	setp.gt.s32 	%p24, %r3, -2;
	setp.lt.s32 	%p25, %r35, %r10;
	and.pred  	%p26, %p24, %p25;
	and.pred  	%p27, %p1, %p26;
	not.pred 	%p28, %p27;
	@%p28 bra 	$L__BB0_14;
	ld.global.u32 	%r37, [%rd5];
	cvt.s64.s32 	%rd27, %r16;
	cvt.s64.s32 	%rd28, %r3;
	add.s64 	%rd6, %rd27, %rd28;
	shl.b64 	%rd29, %rd6, 2;
	add.s64 	%rd30, %rd1, %rd29;
	ld.global.u32 	%r38, [%rd30+4];
	add.s32 	%r39, %r38, %r37;
	add.s64 	%rd31, %rd2, %rd29;
	atom.global.min.s32 	%r40, [%rd31+4], %r39;
	setp.ge.s32 	%p29, %r39, %r40;
	@%p29 bra 	$L__BB0_14;
	add.s64 	%rd33, %rd3, %rd29;
	mov.b32 	%r41, 1;
	st.global.u32 	[%rd33+4], %r41;
$L__BB0_14:
	ret;

}


// ===== COMPILED SASS (sm_100) =====

	.target	sm_100

	.elftype	@"ET_EXEC"


//--------------------- .note.nv.tkinfo           --------------------------
	.section	.note.nv.tkinfo,"",@"SHT_NOTE"
	.sectionflags	@"SHF_NOTE_NV_TKINFO"
	.tkinfo
        /*0018*/ 	.word	0x00000002
        /*0030*/ 	.string	""
        /*0030*/ 	.string	"ptxas"
        /*0030*/ 	.string	"Cuda compilation tools, release 13.0, V13.0.88"
        /*0030*/ 	.string	"Build cuda_13.0.r13.0/compiler.36424714_0"
        /*0030*/ 	.string	"-arch sm_100 -m 64 "



//--------------------- .note.nv.cuinfo           --------------------------
	.section	.note.nv.cuinfo,"",@"SHT_NOTE"
	.sectionflags	@"SHF_NOTE_NV_CUINFO"
        /*0018*/ 	.short	0x0002
        /*001a*/ 	.short	0x0064
        /*001c*/ 	.short	0x0082
	.zero		2


//--------------------- .nv.info                  --------------------------
	.section	.nv.info,"",@"SHT_CUDA_INFO"
	.align	4


	//----- nvinfo : EIATTR_REGCOUNT
	.align		4
        /*0000*/ 	.byte	0x04, 0x2f
        /*0002*/ 	.short	(.L_1 - .L_0)
	.align		4
.L_0:
        /*0004*/ 	.word	index@(dijkstra_step)
        /*0008*/ 	.word	0x0000001a


	//----- nvinfo : EIATTR_FRAME_SIZE
	.align		4
.L_1:
        /*000c*/ 	.byte	0x04, 0x11
        /*000e*/ 	.short	(.L_3 - .L_2)
	.align		4
.L_2:
        /*0010*/ 	.word	index@(dijkstra_step)
        /*0014*/ 	.word	0x00000000


	//----- nvinfo : EIATTR_MIN_STACK_SIZE
	.align		4
.L_3:
        /*0018*/ 	.byte	0x04, 0x12
        /*001a*/ 	.short	(.L_5 - .L_4)
	.align		4
.L_4:
        /*001c*/ 	.word	index@(dijkstra_step)
        /*0020*/ 	.word	0x00000000
.L_5:


//--------------------- .nv.compat                --------------------------
	.section	.nv.compat,"",@"SHT_CUDA_COMPAT_INFO"
	.align	4
        /*0000*/ 	.byte	0x02, 0x09, 0x00, 0x00, 0x02, 0x02, 0x01, 0x00, 0x02, 0x05, 0x05, 0x00, 0x03, 0x07, 0x01, 0x01
        /*0010*/ 	.byte	0x02, 0x03, 0x00, 0x00, 0x02, 0x06, 0x01, 0x00, 0x04, 0x0b, 0x08, 0x00, 0x09, 0x00, 0x00, 0x00
        /*0020*/ 	.byte	0x00, 0x00, 0x00, 0x00


//--------------------- .nv.info.dijkstra_step    --------------------------
	.section	.nv.info.dijkstra_step,"",@"SHT_CUDA_INFO"
	.sectionflags	@""
	.align	4


	//----- nvinfo : EIATTR_CUDA_API_VERSION
	.align		4
        /*0000*/ 	.byte	0x04, 0x37
        /*0002*/ 	.short	(.L_7 - .L_6)
.L_6:
        /*0004*/ 	.word	0x00000082


	//----- nvinfo : EIATTR_KPARAM_INFO
	.align		4
.L_7:
        /*0008*/ 	.byte	0x04, 0x17
        /*000a*/ 	.short	(.L_9 - .L_8)
.L_8:
        /*000c*/ 	.word	0x00000000
        /*0010*/ 	.short	0x0004
        /*0012*/ 	.short	0x001c
        /*0014*/ 	.byte	0x00, 0xf0, 0x11, 0x00


	//----- nvinfo : EIATTR_KPARAM_INFO
	.align		4
.L_9:
        /*0018*/ 	.byte	0x04, 0x17
        /*001a*/ 	.short	(.L_11 - .L_10)
.L_10:
        /*001c*/ 	.word	0x00000000
        /*0020*/ 	.short	0x0003
        /*0022*/ 	.short	0x0018
        /*0024*/ 	.byte	0x00, 0xf0, 0x11, 0x00


	//----- nvinfo : EIATTR_KPARAM_INFO
	.align		4
.L_11:
        /*0028*/ 	.byte	0x04, 0x17
        /*002a*/ 	.short	(.L_13 - .L_12)
.L_12:
        /*002c*/ 	.word	0x00000000
        /*0030*/ 	.short	0x0002
        /*0032*/ 	.short	0x0010
        /*0034*/ 	.byte	0x00, 0xf5, 0x21, 0x00


	//----- nvinfo : EIATTR_KPARAM_INFO
	.align		4
.L_13:
        /*0038*/ 	.byte	0x04, 0x17
        /*003a*/ 	.short	(.L_15 - .L_14)
.L_14:
        /*003c*/ 	.word	0x00000000
        /*0040*/ 	.short	0x0001
        /*0042*/ 	.short	0x0008
        /*0044*/ 	.byte	0x00, 0xf5, 0x21, 0x00


	//----- nvinfo : EIATTR_KPARAM_INFO
	.align		4
.L_15:
        /*0048*/ 	.byte	0x04, 0x17
        /*004a*/ 	.short	(.L_17 - .L_16)
.L_16:
        /*004c*/ 	.word	0x00000000
        /*0050*/ 	.short	0x0000
        /*0052*/ 	.short	0x0000
        /*0054*/ 	.byte	0x00, 0xf5, 0x21, 0x00


	//----- nvinfo : EIATTR_SPARSE_MMA_MASK
	.align		4
.L_17:
        /*0058*/ 	.byte	0x03, 0x50
        /*005a*/ 	.short	0x0000


	//----- nvinfo : EIATTR_MAXREG_COUNT
	.align		4
        /*005c*/ 	.byte	0x03, 0x1b
        /*005e*/ 	.short	0x00ff


	//----- nvinfo : EIATTR_MERCURY_ISA_VERSION
	.align		4
        /*0060*/ 	.byte	0x03, 0x5f
        /*0062*/ 	.short	0x0101


	//----- nvinfo : EIATTR_VRC_CTA_INIT_COUNT
	.align		4
        /*0064*/ 	.byte	0x02, 0x4a
	.zero		1
	.zero		1


	//----- nvinfo : EIATTR_EXIT_INSTR_OFFSETS
	.align		4
        /*0068*/ 	.byte	0x04, 0x1c
        /*006a*/ 	.short	(.L_19 - .L_18)


	//   ....[0]....
.L_18:
        /*006c*/ 	.word	0x00000080


	//   ....[1]....
        /*0070*/ 	.word	0x000000e0


	//   ....[2]....
        /*0074*/ 	.word	0x000006a0


	//   ....[3]....
        /*0078*/ 	.word	0x000007a0


	//   ....[4]....
        /*007c*/ 	.word	0x00000800


	//----- nvinfo : EIATTR_CRS_STACK_SIZE
	.align		4
.L_19:
        /*0080*/ 	.byte	0x04, 0x1e
        /*0082*/ 	.short	(.L_21 - .L_20)
.L_20:
        /*0084*/ 	.word	0x00000000


	//----- nvinfo : EIATTR_CBANK_PARAM_SIZE
	.align		4
.L_21:
        /*0088*/ 	.byte	0x03, 0x19
        /*008a*/ 	.short	0x0020


	//----- nvinfo : EIATTR_PARAM_CBANK
	.align		4
        /*008c*/ 	.byte	0x04, 0x0a
        /*008e*/ 	.short	(.L_23 - .L_22)
	.align		4
.L_22:
        /*0090*/ 	.word	index@(.nv.constant0.dijkstra_step)
        /*0094*/ 	.short	0x0380
        /*0096*/ 	.short	0x0020


	//----- nvinfo : EIATTR_SW_WAR
	.align		4
.L_23:
        /*0098*/ 	.byte	0x04, 0x36
        /*009a*/ 	.short	(.L_25 - .L_24)
.L_24:
        /*009c*/ 	.word	0x00000008
.L_25:


//--------------------- .nv.callgraph             --------------------------
	.section	.nv.callgraph,"",@"SHT_CUDA_CALLGRAPH"
	.align	4
	.sectionentsize	8
	.align		4
        /*0000*/ 	.word	0x00000000
	.align		4
        /*0004*/ 	.word	0xffffffff
	.align		4
        /*0008*/ 	.word	0x00000000
	.align		4
        /*000c*/ 	.word	0xfffffffe
	.align		4
        /*0010*/ 	.word	0x00000000
	.align		4
        /*0014*/ 	.word	0xfffffffd
	.align		4
        /*0018*/ 	.word	0x00000000
	.align		4
        /*001c*/ 	.word	0xfffffffc


//--------------------- .text.dijkstra_step       --------------------------
	.section	.text.dijkstra_step,"ax",@progbits
	.align	128
        .global         dijkstra_step
        .type           dijkstra_step,@function
        .size           dijkstra_step,(.L_x_7 - dijkstra_step)
        .other          dijkstra_step,@"STO_CUDA_ENTRY STV_DEFAULT"
dijkstra_step:
.text.dijkstra_step:
[----:B------:R-:W-:Y:S01]  /*0000*/  LDC R1, c[0x0][0x37c] ;  /* 0x0000df00ff017b82 */ /* 0x000fe20000000800 */
[----:B------:R-:W0:Y:S07]  /*0010*/  S2R R0, SR_TID.X ;  /* 0x0000000000007919 */ /* 0x000e2e0000002100 */
[----:B------:R-:W0:Y:S08]  /*0020*/  S2UR UR4, SR_CTAID.X ;  /* 0x00000000000479c3 */ /* 0x000e300000002500 */
[----:B------:R-:W0:Y:S08]  /*0030*/  LDC R9, c[0x0][0x360] ;  /* 0x0000d800ff097b82 */ /* 0x000e300000000800 */
[----:B------:R-:W1:Y:S01]  /*0040*/  LDC.64 R2, c[0x0][0x398] ;  /* 0x0000e600ff027b82 */ /* 0x000e620000000a00 */
[----:B0-----:R-:W-:-:S02]  /*0050*/  IMAD R9, R9, UR4, R0 ;  /* 0x0000000409097c24 */ /* 0x001fc4000f8e0200 */
[----:B-1----:R-:W-:-:S05]  /*0060*/  IMAD R0, R3, R2, RZ ;  /* 0x0000000203007224 */ /* 0x002fca00078e02ff */
[----:B------:R-:W-:-:S13]  /*0070*/  ISETP.GE.AND P0, PT, R9, R0, PT ;  /* 0x000000000900720c */ /* 0x000fda0003f06270 */
[----:B------:R-:W-:Y:S05]  /*0080*/  @P0 EXIT ;  /* 0x000000000000094d */ /* 0x000fea0003800000 */
[----:B------:R-:W0:Y:S01]  /*0090*/  LDC.64 R4, c[0x0][0x390] ;  /* 0x0000e400ff047b82 */ /* 0x000e220000000a00 */
[----:B------:R-:W1:Y:S01]  /*00a0*/  LDCU.64 UR4, c[0x0][0x358] ;  /* 0x00006b00ff0477ac */ /* 0x000e620008000a00 */
[----:B0-----:R-:W-:-:S05]  /*00b0*/  IMAD.WIDE R12, R9, 0x4, R4 ;  /* 0x00000004090c7825 */ /* 0x001fca00078e0204 */
[----:B-1----:R-:W2:Y:S02]  /*00c0*/  LDG.E R0, desc[UR4][R12.64] ;  /* 0x000000040c007981 */ /* 0x002ea4000c1e1900 */
[----:B--2---:R-:W-:-:S13]  /*00d0*/  ISETP.NE.AND P0, PT, R0, RZ, PT ;  /* 0x000000ff0000720c */ /* 0x004fda0003f05270 */
[----:B------:R-:W-:Y:S05]  /*00e0*/  @!P0 EXIT ;  /* 0x000000000000894d */ /* 0x000fea0003800000 */
[----:B------:R-:W-:Y:S01]  /*00f0*/  IABS R15, R3 ;  /* 0x00000003000f7213 */ /* 0x000fe20000000000 */
[----:B------:R0:W-:Y:S01]  /*0100*/  STG.E desc[UR4][R12.64], RZ ;  /* 0x000000ff0c007986 */ /* 0x0001e2000c101904 */
[----:B------:R-:W-:Y:S02]  /*0110*/  BSSY.RECONVERGENT B0, `(.L_x_0) ;  /* 0x0000039000007945 */ /* 0x000fe40003800200 */
[----:B------:R-:W1:Y:S08]  /*0120*/  I2F.RP R0, R15 ;  /* 0x0000000f00007306 */ /* 0x000e700000209400 */
[----:B-1----:R-:W1:Y:S02]  /*0130*/  MUFU.RCP R0, R0 ;  /* 0x0000000000007308 */ /* 0x002e640000001000 */
[----:B-1----:R-:W-:-:S06]  /*0140*/  VIADD R6, R0, 0xffffffe ;  /* 0x0ffffffe00067836 */ /* 0x002fcc0000000000 */
[----:B------:R1:W2:Y:S02]  /*0150*/  F2I.FTZ.U32.TRUNC.NTZ R7, R6 ;  /* 0x0000000600077305 */ /* 0x0002a4000021f000 */
[----:B-1----:R-:W-:Y:S02]  /*0160*/  IMAD.MOV.U32 R6, RZ, RZ, RZ ;  /* 0x000000ffff067224 */ /* 0x002fe400078e00ff */
[----:B--2---:R-:W-:-:S04]  /*0170*/  IMAD.MOV R8, RZ, RZ, -R7 ;  /* 0x000000ffff087224 */ /* 0x004fc800078e0a07 */
[----:B------:R-:W-:Y:S01]  /*0180*/  IMAD R11, R8, R15, RZ ;  /* 0x0000000f080b7224 */ /* 0x000fe200078e02ff */
[----:B------:R-:W-:-:S03]  /*0190*/  IABS R8, R9 ;  /* 0x0000000900087213 */ /* 0x000fc60000000000 */
[----:B------:R-:W-:-:S06]  /*01a0*/  IMAD.HI.U32 R7, R7, R11, R6 ;  /* 0x0000000b07077227 */ /* 0x000fcc00078e0006 */
[----:B------:R-:W-:Y:S02]  /*01b0*/  IMAD.HI.U32 R11, R7, R8, RZ ;  /* 0x00000008070b7227 */ /* 0x000fe400078e00ff */
[----:B------:R-:W1:Y:S02]  /*01c0*/  LDC.64 R6, c[0x0][0x388] ;  /* 0x0000e200ff067b82 */ /* 0x000e640000000a00 */
[----:B------:R-:W-:-:S04]  /*01d0*/  IMAD.MOV R0, RZ, RZ, -R11 ;  /* 0x000000ffff007224 */ /* 0x000fc800078e0a0b */
[----:B------:R-:W-:-:S05]  /*01e0*/  IMAD R0, R15, R0, R8 ;  /* 0x000000000f007224 */ /* 0x000fca00078e0208 */
[----:B------:R-:W-:-:S13]  /*01f0*/  ISETP.GT.U32.AND P1, PT, R15, R0, PT ;  /* 0x000000000f00720c */ /* 0x000fda0003f24070 */
[----:B------:R-:W-:Y:S01]  /*0200*/  @!P1 IMAD.IADD R0, R0, 0x1, -R15 ;  /* 0x0000000100009824 */ /* 0x000fe200078e0a0f */
[----:B------:R-:W-:Y:S02]  /*0210*/  @!P1 IADD3 R11, PT, PT, R11, 0x1, RZ ;  /* 0x000000010b0b9810 */ /* 0x000fe40007ffe0ff */
[----:B------:R-:W-:Y:S02]  /*0220*/  ISETP.NE.AND P1, PT, R3, RZ, PT ;  /* 0x000000ff0300720c */ /* 0x000fe40003f25270 */
[----:B------:R-:W-:Y:S02]  /*0230*/  ISETP.GE.U32.AND P0, PT, R0, R15, PT ;  /* 0x0000000f0000720c */ /* 0x000fe40003f06070 */
[----:B------:R-:W-:-:S04]  /*0240*/  LOP3.LUT R0, R9, R3, RZ, 0x3c, !PT ;  /* 0x0000000309007212 */ /* 0x000fc800078e3cff */
[----:B------:R-:W-:-:S07]  /*0250*/  ISETP.GE.AND P2, PT, R0, RZ, PT ;  /* 0x000000ff0000720c */ /* 0x000fce0003f46270 */
[----:B------:R-:W-:Y:S01]  /*0260*/  @P0 VIADD R11, R11, 0x1 ;  /* 0x000000010b0b0836 */ /* 0x000fe20000000000 */
[----:B------:R-:W-:-:S05]  /*0270*/  ISETP.GT.AND P0, PT, R3, -0x1, PT ;  /* 0xffffffff0300780c */ /* 0x000fca0003f04270 */
[----:B------:R-:W-:Y:S01]  /*0280*/  @!P2 IMAD.MOV R11, RZ, RZ, -R11 ;  /* 0x000000ffff0ba224 */ /* 0x000fe200078e0a0b */
[----:B------:R-:W-:-:S04]  /*0290*/  @!P1 LOP3.LUT R11, RZ, R3, RZ, 0x33, !PT ;  /* 0x00000003ff0b9212 */ /* 0x000fc800078e33ff */
[C---:B------:R-:W-:Y:S01]  /*02a0*/  ISETP.GE.AND P2, PT, R11.reuse, R2, PT ;  /* 0x000000020b00720c */ /* 0x040fe20003f46270 */
[C---:B------:R-:W-:Y:S01]  /*02b0*/  IMAD R0, R11.reuse, R3, RZ ;  /* 0x000000030b007224 */ /* 0x040fe200078e02ff */
[C---:B------:R-:W-:Y:S02]  /*02c0*/  IADD3 R15, PT, PT, R11.reuse, 0x1, RZ ;  /* 0x000000010b0f7810 */ /* 0x040fe40007ffe0ff */
[----:B------:R-:W-:Y:S01]  /*02d0*/  ISETP.GT.AND P2, PT, R11, -0x1, !P2 ;  /* 0xffffffff0b00780c */ /* 0x000fe20005744270 */
[----:B------:R-:W-:-:S04]  /*02e0*/  IMAD.IADD R10, R9, 0x1, -R0 ;  /* 0x00000001090a7824 */ /* 0x000fc800078e0a00 */
[C---:B------:R-:W-:Y:S01]  /*02f0*/  VIADD R8, R10.reuse, 0x1 ;  /* 0x000000010a087836 */ /* 0x040fe20000000000 */
[CC--:B------:R-:W-:Y:S02]  /*0300*/  LOP3.LUT R14, R10.reuse, R3.reuse, RZ, 0xfc, !PT ;  /* 0x000000030a0e7212 */ /* 0x0c0fe400078efcff */
[----:B------:R-:W-:Y:S02]  /*0310*/  ISETP.GT.AND P0, PT, R10, RZ, P0 ;  /* 0x000000ff0a00720c */ /* 0x000fe40000704270 */
[----:B------:R-:W-:Y:S02]  /*0320*/  ISETP.GE.AND P3, PT, R14, RZ, PT ;  /* 0x000000ff0e00720c */ /* 0x000fe40003f66270 */
[----:B------:R-:W-:Y:S01]  /*0330*/  ISETP.GE.AND P1, PT, R8, R3, PT ;  /* 0x000000030800720c */ /* 0x000fe20003f26270 */
[----:B-1----:R-:W-:Y:S01]  /*0340*/  IMAD.WIDE R8, R9, 0x4, R6 ;  /* 0x0000000409087825 */ /* 0x002fe200078e0206 */
[C---:B------:R-:W-:Y:S02]  /*0350*/  ISETP.LT.OR P4, PT, R11.reuse, 0x1, !P3 ;  /* 0x000000010b00780c */ /* 0x040fe40005f81670 */
[----:B------:R-:W-:-:S02]  /*0360*/  ISETP.LT.OR P3, PT, R11, -0x1, !P3 ;  /* 0xffffffff0b00780c */ /* 0x000fc40005f61670 */
[-C--:B------:R-:W-:Y:S02]  /*0370*/  ISETP.GT.OR P4, PT, R11, R2.reuse, P4 ;  /* 0x000000020b00720c */ /* 0x080fe40002784670 */
[----:B------:R-:W-:Y:S02]  /*0380*/  ISETP.GT.AND P1, PT, R10, -0x2, !P1 ;  /* 0xfffffffe0a00780c */ /* 0x000fe40004f24270 */
[----:B------:R-:W-:Y:S02]  /*0390*/  ISETP.GE.OR P3, PT, R15, R2, P3 ;  /* 0x000000020f00720c */ /* 0x000fe40001f66670 */
[----:B------:R-:W-:Y:S02]  /*03a0*/  PLOP3.LUT P0, PT, P2, P0, PT, 0x80, 0x8 ;  /* 0x000000000008781c */ /* 0x000fe40001701070 */
[----:B------:R-:W-:-:S05]  /*03b0*/  PLOP3.LUT P1, PT, P2, P1, PT, 0x80, 0x8 ;  /* 0x000000000008781c */ /* 0x000fca0001723070 */
[----:B0-----:R-:W-:Y:S08]  /*03c0*/  @P4 BRA `(.L_x_1) ;  /* 0x0000000000344947 */ /* 0x001ff00003800000 */
[----:B------:R-:W0:Y:S01]  /*03d0*/  LDC.64 R12, c[0x0][0x380] ;  /* 0x0000e000ff0c7b82 */ /* 0x000e220000000a00 */
[----:B------:R-:W-:-:S04]  /*03e0*/  VIADD R2, R11, 0xffffffff ;  /* 0xffffffff0b027836 */ /* 0x000fc80000000000 */
[----:B------:R-:W-:Y:S02]  /*03f0*/  IMAD R19, R2, R3, R10 ;  /* 0x0000000302137224 */ /* 0x000fe400078e020a */
[----:B------:R-:W2:Y:S02]  /*0400*/  LDG.E R2, desc[UR4][R8.64] ;  /* 0x0000000408027981 */ /* 0x000ea4000c1e1900 */
[----:B0-----:R-:W-:-:S06]  /*0410*/  IMAD.WIDE R12, R19, 0x4, R12 ;  /* 0x00000004130c7825 */ /* 0x001fcc00078e020c */
[----:B------:R-:W2:Y:S01]  /*0420*/  LDG.E R13, desc[UR4][R12.64] ;  /* 0x000000040c0d7981 */ /* 0x000ea2000c1e1900 */
[----:B------:R-:W-:-:S04]  /*0430*/  IMAD.WIDE R16, R19, 0x4, R6 ;  /* 0x0000000413107825 */ /* 0x000fc800078e0206 */
[----:B--2---:R-:W-:-:S05]  /*0440*/  IMAD.IADD R21, R2, 0x1, R13 ;  /* 0x0000000102157824 */ /* 0x004fca00078e020d */
[----:B------:R-:W2:Y:S02]  /*0450*/  ATOMG.E.MIN.S32.STRONG.GPU PT, R16, desc[UR4][R16.64], R21 ;  /* 0x80000015101079a8 */ /* 0x000ea400089ef304 */
[----:B--2---:R-:W-:-:S13]  /*0460*/  ISETP.GE.AND P2, PT, R21, R16, PT ;  /* 0x000000101500720c */ /* 0x004fda0003f46270 */
[----:B------:R-:W-:-:S04]  /*0470*/  @!P2 IMAD.WIDE R18, R19, 0x4, R4 ;  /* 0x000000041312a825 */ /* 0x000fc800078e0204 */
[----:B------:R-:W-:-:S05]  /*0480*/  @!P2 IMAD.MOV.U32 R23, RZ, RZ, 0x1 ;  /* 0x00000001ff17a424 */ /* 0x000fca00078e00ff */
[----:B------:R0:W-:Y:S02]  /*0490*/  @!P2 STG.E desc[UR4][R18.64], R23 ;  /* 0x000000171200a986 */ /* 0x0001e4000c101904 */
.L_x_1:
[----:B------:R-:W-:Y:S05]  /*04a0*/  BSYNC.RECONVERGENT B0 ;  /* 0x0000000000007941 */ /* 0x000fea0003800200 */
.L_x_0:
[----:B------:R-:W-:Y:S04]  /*04b0*/  BSSY.RECONVERGENT B0, `(.L_x_2) ;  /* 0x000000e000007945 */ /* 0x000fe80003800200 */
[----:B------:R-:W-:Y:S05]  /*04c0*/  @P3 BRA `(.L_x_3) ;  /* 0x0000000000303947 */ /* 0x000fea0003800000 */
[----:B------:R-:W1:Y:S01]  /*04d0*/  LDC.64 R12, c[0x0][0x380] ;  /* 0x0000e000ff0c7b82 */ /* 0x000e620000000a00 */
[----:B------:R-:W-:Y:S01]  /*04e0*/  IMAD R17, R15, R3, R10 ;  /* 0x000000030f117224 */ /* 0x000fe200078e020a */
[----:B------:R-:W0:Y:S03]  /*04f0*/  LDG.E R2, desc[UR4][R8.64] ;  /* 0x0000000408027981 */ /* 0x000e26000c1e1900 */
[----:B-1----:R-:W-:-:S06]  /*0500*/  IMAD.WIDE R12, R17, 0x4, R12 ;  /* 0x00000004110c7825 */ /* 0x002fcc00078e020c */
[----:B------:R-:W0:Y:S01]  /*0510*/  LDG.E R13, desc[UR4][R12.64] ;  /* 0x000000040c0d7981 */ /* 0x000e22000c1e1900 */
[----:B------:R-:W-:-:S04]  /*0520*/  IMAD.WIDE R14, R17, 0x4, R6 ;  /* 0x00000004110e7825 */ /* 0x000fc800078e0206 */
[----:B0-----:R-:W-:-:S05]  /*0530*/  IMAD.IADD R19, R2, 0x1, R13 ;  /* 0x0000000102137824 */ /* 0x001fca00078e020d */
[----:B------:R-:W2:Y:S02]  /*0540*/  ATOMG.E.MIN.S32.STRONG.GPU PT, R14, desc[UR4][R14.64], R19 ;  /* 0x800000130e0e79a8 */ /* 0x000ea400089ef304 */
[----:B--2---:R-:W-:-:S13]  /*0550*/  ISETP.GE.AND P2, PT, R19, R14, PT ;  /* 0x0000000e1300720c */ /* 0x004fda0003f46270 */
[----:B------:R-:W-:Y:S01]  /*0560*/  @!P2 IMAD.WIDE R16, R17, 0x4, R4 ;  /* 0x000000041110a825 */ /* 0x000fe200078e0204 */
[----:B------:R-:W-:-:S05]  /*0570*/  @!P2 MOV R21, 0x1 ;  /* 0x000000010015a802 */ /* 0x000fca0000000f00 */
[----:B------:R1:W-:Y:S02]  /*0580*/  @!P2 STG.E desc[UR4][R16.64], R21 ;  /* 0x000000151000a986 */ /* 0x0003e4000c101904 */
.L_x_3:
[----:B------:R-:W-:Y:S05]  /*0590*/  BSYNC.RECONVERGENT B0 ;  /* 0x0000000000007941 */ /* 0x000fea0003800200 */
.L_x_2:
[----:B------:R-:W-:Y:S04]  /*05a0*/  BSSY.RECONVERGENT B0, `(.L_x_4) ;  /* 0x000000f000007945 */ /* 0x000fe80003800200 */
[----:B------:R-:W-:Y:S05]  /*05b0*/  @!P0 BRA `(.L_x_5) ;  /* 0x0000000000348947 */ /* 0x000fea0003800000 */
[----:B------:R-:W2:Y:S01]  /*05c0*/  LDC.64 R12, c[0x0][0x380] ;  /* 0x0000e000ff0c7b82 */ /* 0x000ea20000000a00 */
[----:B------:R-:W-:Y:S02]  /*05d0*/  IMAD R3, R11, R3, R10 ;  /* 0x000000030b037224 */ /* 0x000fe400078e020a */
[----:B------:R-:W3:Y:S02]  /*05e0*/  LDG.E R11, desc[UR4][R8.64] ;  /* 0x00000004080b7981 */ /* 0x000ee4000c1e1900 */
[----:B------:R-:W-:-:S04]  /*05f0*/  VIADD R15, R3, 0xffffffff ;  /* 0xffffffff030f7836 */ /* 0x000fc80000000000 */
[----:B--2---:R-:W-:-:S06]  /*0600*/  IMAD.WIDE.U32 R2, R15, 0x4, R12 ;  /* 0x000000040f027825 */ /* 0x004fcc00078e000c */
[----:B------:R-:W3:Y:S01]  /*0610*/  LDG.E R2, desc[UR4][R2.64] ;  /* 0x0000000402027981 */ /* 0x000ee2000c1e1900 */
[----:B------:R-:W-:-:S04]  /*0620*/  IMAD.WIDE.U32 R6, R15, 0x4, R6 ;  /* 0x000000040f067825 */ /* 0x000fc800078e0006 */
[----:B---3--:R-:W-:-:S05]  /*0630*/  IMAD.IADD R11, R11, 0x1, R2 ;  /* 0x000000010b0b7824 */ /* 0x008fca00078e0202 */
[----:B------:R-:W2:Y:S02]  /*0640*/  ATOMG.E.MIN.S32.STRONG.GPU PT, R6, desc[UR4][R6.64], R11 ;  /* 0x8000000b060679a8 */ /* 0x000ea400089ef304 */
[----:B--2---:R-:W-:-:S13]  /*0650*/  ISETP.GE.AND P0, PT, R11, R6, PT ;  /* 0x000000060b00720c */ /* 0x004fda0003f06270 */
[----:B------:R-:W-:-:S04]  /*0660*/  @!P0 IMAD.WIDE.U32 R4, R15, 0x4, R4 ;  /* 0x000000040f048825 */ /* 0x000fc800078e0004 */
[----:B------:R-:W-:-:S05]  /*0670*/  @!P0 IMAD.MOV.U32 R13, RZ, RZ, 0x1 ;  /* 0x00000001ff0d8424 */ /* 0x000fca00078e00ff */
[----:B------:R2:W-:Y:S02]  /*0680*/  @!P0 STG.E desc[UR4][R4.64], R13 ;  /* 0x0000000d04008986 */ /* 0x0005e4000c101904 */
.L_x_5:
[----:B------:R-:W-:Y:S05]  /*0690*/  BSYNC.RECONVERGENT B0 ;  /* 0x0000000000007941 */ /* 0x000fea0003800200 */
.L_x_4:
[----:B------:R-:W-:Y:S05]  /*06a0*/  @!P1 EXIT ;  /* 0x000000000000994d */ /* 0x000fea0003800000 */
[----:B------:R-:W3:Y:S01]  /*06b0*/  LDCU.128 UR8, c[0x0][0x380] ;  /* 0x00007000ff0877ac */ /* 0x000ee20008000c00 */
[----:B------:R-:W-:Y:S01]  /*06c0*/  SHF.R.S32.HI R3, RZ, 0x1f, R10 ;  /* 0x0000001fff037819 */ /* 0x000fe2000001140a */
[----:B------:R-:W4:Y:S01]  /*06d0*/  LDG.E R8, desc[UR4][R8.64] ;  /* 0x0000000408087981 */ /* 0x000f22000c1e1900 */
[----:B------:R-:W-:-:S04]  /*06e0*/  IADD3 R10, P0, PT, R0, R10, RZ ;  /* 0x0000000a000a7210 */ /* 0x000fc80007f1e0ff */
[----:B------:R-:W-:Y:S02]  /*06f0*/  LEA.HI.X.SX32 R3, R0, R3, 0x1, P0 ;  /* 0x0000000300037211 */ /* 0x000fe400000f0eff */
[C---:B------:R-:W-:Y:S02]  /*0700*/  SHF.L.U32 R0, R10.reuse, 0x2, RZ ;  /* 0x000000020a007819 */ /* 0x040fe400000006ff */
[----:B------:R-:W-:Y:S02]  /*0710*/  SHF.L.U64.HI R10, R10, 0x2, R3 ;  /* 0x000000020a0a7819 */ /* 0x000fe40000010203 */
[----:B---3--:R-:W-:-:S04]  /*0720*/  IADD3 R2, P0, PT, R0, UR8, RZ ;  /* 0x0000000800027c10 */ /* 0x008fc8000ff1e0ff */
[----:B------:R-:W-:-:S06]  /*0730*/  IADD3.X R3, PT, PT, R10, UR9, RZ, P0, !PT ;  /* 0x000000090a037c10 */ /* 0x000fcc00087fe4ff */
[----:B------:R-:W4:Y:S01]  /*0740*/  LDG.E R3, desc[UR4][R2.64+0x4] ;  /* 0x0000040402037981 */ /* 0x000f22000c1e1900 */
[----:B--2---:R-:W-:-:S04]  /*0750*/  IADD3 R4, P0, PT, R0, UR10, RZ ;  /* 0x0000000a00047c10 */ /* 0x004fc8000ff1e0ff */
[----:B------:R-:W-:Y:S01]  /*0760*/  IADD3.X R5, PT, PT, R10, UR11, RZ, P0, !PT ;  /* 0x0000000b0a057c10 */ /* 0x000fe200087fe4ff */
[----:B----4-:R-:W-:-:S05]  /*0770*/  IMAD.IADD R7, R8, 0x1, R3 ;  /* 0x0000000108077824 */ /* 0x010fca00078e0203 */
[----:B------:R-:W2:Y:S02]  /*0780*/  ATOMG.E.MIN.S32.STRONG.GPU PT, R4, desc[UR4][R4.64+0x4], R7 ;  /* 0x80000407040479a8 */ /* 0x000ea400089ef304 */
[----:B--2---:R-:W-:-:S13]  /*0790*/  ISETP.GE.AND P0, PT, R7, R4, PT ;  /* 0x000000040700720c */ /* 0x004fda0003f06270 */
[----:B------:R-:W-:Y:S05]  /*07a0*/  @P0 EXIT ;  /* 0x000000000000094d */ /* 0x000fea0003800000 */
[----:B------:R-:W2:Y:S01]  /*07b0*/  LDCU.64 UR6, c[0x0][0x390] ;  /* 0x00007200ff0677ac */ /* 0x000ea20008000a00 */
[----:B------:R-:W-:Y:S01]  /*07c0*/  IMAD.MOV.U32 R5, RZ, RZ, 0x1 ;  /* 0x00000001ff057424 */ /* 0x000fe200078e00ff */
[----:B--2---:R-:W-:-:S04]  /*07d0*/  IADD3 R2, P0, PT, R0, UR6, RZ ;  /* 0x0000000600027c10 */ /* 0x004fc8000ff1e0ff */
[----:B------:R-:W-:-:S05]  /*07e0*/  IADD3.X R3, PT, PT, R10, UR7, RZ, P0, !PT ;  /* 0x000000070a037c10 */ /* 0x000fca00087fe4ff */
[----:B------:R-:W-:Y:S01]  /*07f0*/  STG.E desc[UR4][R2.64+0x4], R5 ;  /* 0x0000040502007986 */ /* 0x000fe2000c101904 */
[----:B------:R-:W-:Y:S05]  /*0800*/  EXIT ;  /* 0x000000000000794d */ /* 0x000fea0003800000 */
.L_x_6:
[----:B------:R-:W-:-:S00]  /*0810*/  BRA `(.L_x_6) ;  /* 0xfffffffc00fc7947 */ /* 0x000fc0000383ffff */
[----:B------:R-:W-:-:S00]  /*0820*/  NOP ;  /* 0x0000000000007918 */ /* 0x000fc00000000000 */
        /* <DEDUP_REMOVED lines=13> */
.L_x_7:


//--------------------- .nv.shared.reserved.0     --------------------------
	.section	.nv.shared.reserved.0,"aw",@nobits
	.weak		__nv_reservedSMEM_offset_0_alias
	.size		__nv_reservedSMEM_offset_0_alias, 0, 64
	.other		__nv_reservedSMEM_offset_0_alias,@"STO_CUDA_RESERVED_SHARED STV_DEFAULT"
__nv_reservedSMEM_offset_0_alias:
	.zero		0
	.zero		64


//--------------------- .nv.constant0.dijkstra_step --------------------------
	.section	.nv.constant0.dijkstra_step,"a",@progbits
	.sectionflags	@""
	.align	4
.nv.constant0.dijkstra_step:
	.zero		928


//--------------------- SYMBOLS --------------------------

	.type		.nv.reservedSmem.offset0,@object
	.size		.nv.reservedSmem.offset0,0x4
